//
// Generated by NVIDIA NVVM Compiler
//
// Compiler Build ID: CL-36424714
// Cuda compilation tools, release 13.0, V13.0.88
// Based on NVVM 20.0.0
//

.version 9.0
.target sm_100
.address_size 64

	// .globl	_Z18prod_reduce_kernelPKfPfmmm
// _ZZ18prod_reduce_kernelPKfPfmmmE9warp_prod has been demoted

.visible .entry _Z18prod_reduce_kernelPKfPfmmm(
	.param .u64 .ptr .align 1 _Z18prod_reduce_kernelPKfPfmmm_param_0,
	.param .u64 .ptr .align 1 _Z18prod_reduce_kernelPKfPfmmm_param_1,
	.param .u64 _Z18prod_reduce_kernelPKfPfmmm_param_2,
	.param .u64 _Z18prod_reduce_kernelPKfPfmmm_param_3,
	.param .u64 _Z18prod_reduce_kernelPKfPfmmm_param_4
)
{
	.reg .pred 	%p<22>;
	.reg .b32 	%r<48>;
	.reg .b32 	%f<3>;
	.reg .b64 	%rd<26>;
	.reg .b64 	%fd<31>;
	// demoted variable
	.shared .align 8 .b8 _ZZ18prod_reduce_kernelPKfPfmmmE9warp_prod[256];
	ld.param.u64 	%rd11, [_Z18prod_reduce_kernelPKfPfmmm_param_0];
	ld.param.u64 	%rd12, [_Z18prod_reduce_kernelPKfPfmmm_param_1];
	ld.param.u64 	%rd13, [_Z18prod_reduce_kernelPKfPfmmm_param_3];
	ld.param.u64 	%rd14, [_Z18prod_reduce_kernelPKfPfmmm_param_4];
	mov.u32 	%r7, %ctaid.x;
	cvt.u64.u32 	%rd1, %r7;
	and.b64  	%rd15, %rd14, -4294967296;
	setp.ne.s64 	%p1, %rd15, 0;
	@%p1 bra 	$L__BB0_2;
	cvt.u32.u64 	%r8, %rd14;
	cvt.u32.u64 	%r9, %rd1;
	div.u32 	%r10, %r9, %r8;
	cvt.u64.u32 	%rd24, %r10;
	bra.uni 	$L__BB0_3;
$L__BB0_2:
	div.u64 	%rd24, %rd1, %rd14;
$L__BB0_3:
	mov.u32 	%r11, %tid.x;
	cvt.u64.u32 	%rd5, %r11;
	setp.le.u64 	%p2, %rd13, %rd5;
	mov.f64 	%fd27, 0d3FF0000000000000;
	@%p2 bra 	$L__BB0_6;
	add.s64 	%rd16, %rd13, -1;
	mul.lo.s64 	%rd6, %rd24, %rd16;
	mov.u32 	%r12, %ntid.x;
	cvt.u64.u32 	%rd7, %r12;
	cvta.to.global.u64 	%rd8, %rd11;
	mov.f64 	%fd27, 0d3FF0000000000000;
	mov.u64 	%rd25, %rd5;
$L__BB0_5:
	add.s64 	%rd17, %rd6, %rd25;
	mad.lo.s64 	%rd18, %rd17, %rd14, %rd1;
	shl.b64 	%rd19, %rd18, 2;
	add.s64 	%rd20, %rd8, %rd19;
	ld.global.nc.f32 	%f1, [%rd20];
	cvt.f64.f32 	%fd12, %f1;
	mul.f64 	%fd27, %fd27, %fd12;
	add.s64 	%rd25, %rd25, %rd7;
	setp.lt.u64 	%p3, %rd25, %rd13;
	@%p3 bra 	$L__BB0_5;
$L__BB0_6:
	cvt.u32.u64 	%r33, %rd5;
	// begin inline asm
	mov.b64 {%r13,%r14}, %fd27;
	// end inline asm
	shfl.sync.down.b32	%r16|%p4, %r14, 16, 31, -1;
	shfl.sync.down.b32	%r15|%p5, %r13, 16, 31, -1;
	// begin inline asm
	mov.b64 %fd14, {%r15,%r16};
	// end inline asm
	mul.f64 	%fd15, %fd27, %fd14;
	// begin inline asm
	mov.b64 {%r17,%r18}, %fd15;
	// end inline asm
	shfl.sync.down.b32	%r20|%p6, %r18, 8, 31, -1;
	shfl.sync.down.b32	%r19|%p7, %r17, 8, 31, -1;
	// begin inline asm
	mov.b64 %fd16, {%r19,%r20};
	// end inline asm
	mul.f64 	%fd17, %fd15, %fd16;
	// begin inline asm
	mov.b64 {%r21,%r22}, %fd17;
	// end inline asm
	shfl.sync.down.b32	%r24|%p8, %r22, 4, 31, -1;
	shfl.sync.down.b32	%r23|%p9, %r21, 4, 31, -1;
	// begin inline asm
	mov.b64 %fd18, {%r23,%r24};
	// end inline asm
	mul.f64 	%fd19, %fd17, %fd18;
	// begin inline asm
	mov.b64 {%r25,%r26}, %fd19;
	// end inline asm
	shfl.sync.down.b32	%r28|%p10, %r26, 2, 31, -1;
	shfl.sync.down.b32	%r27|%p11, %r25, 2, 31, -1;
	// begin inline asm
	mov.b64 %fd20, {%r27,%r28};
	// end inline asm
	mul.f64 	%fd21, %fd19, %fd20;
	// begin inline asm
	mov.b64 {%r29,%r30}, %fd21;
	// end inline asm
	shfl.sync.down.b32	%r32|%p12, %r30, 1, 31, -1;
	shfl.sync.down.b32	%r31|%p13, %r29, 1, 31, -1;
	// begin inline asm
	mov.b64 %fd22, {%r31,%r32};
	// end inline asm
	mul.f64 	%fd4, %fd21, %fd22;
	and.b32  	%r1, %r33, 31;
	setp.ne.s32 	%p14, %r1, 0;
	@%p14 bra 	$L__BB0_8;
	shr.u32 	%r35, %r33, 2;
	mov.u32 	%r36, _ZZ18prod_reduce_kernelPKfPfmmmE9warp_prod;
	add.s32 	%r37, %r36, %r35;
	st.shared.f64 	[%r37], %fd4;
$L__BB0_8:
	bar.sync 	0;
	setp.gt.u32 	%p15, %r33, 31;
	@%p15 bra 	$L__BB0_16;
	mov.u32 	%r2, %ntid.x;
	add.s32 	%r3, %r2, 31;
	shr.u32 	%r39, %r3, 5;
	setp.ge.u32 	%p16, %r1, %r39;
	mov.f64 	%fd30, 0d3FF0000000000000;
	@%p16 bra 	$L__BB0_11;
	shl.b32 	%r40, %r1, 3;
	mov.u32 	%r41, _ZZ18prod_reduce_kernelPKfPfmmmE9warp_prod;
	add.s32 	%r42, %r41, %r40;
	ld.shared.f64 	%fd30, [%r42];
$L__BB0_11:
	setp.lt.u32 	%p17, %r2, 33;
	@%p17 bra 	$L__BB0_14;
	shr.u32 	%r47, %r3, 6;
$L__BB0_13:
	// begin inline asm
	mov.b64 {%r43,%r44}, %fd30;
	// end inline asm
	shfl.sync.down.b32	%r46|%p18, %r44, %r47, 31, -1;
	shfl.sync.down.b32	%r45|%p19, %r43, %r47, 31, -1;
	// begin inline asm
	mov.b64 %fd25, {%r45,%r46};
	// end inline asm
	mul.f64 	%fd30, %fd30, %fd25;
	shr.u32 	%r6, %r47, 1;
	setp.gt.u32 	%p20, %r47, 1;
	mov.u32 	%r47, %r6;
	@%p20 bra 	$L__BB0_13;
$L__BB0_14:
	setp.ne.s32 	%p21, %r1, 0;
	@%p21 bra 	$L__BB0_16;
	cvt.rn.f32.f64 	%f2, %fd30;
	cvta.to.global.u64 	%rd21, %rd12;
	shl.b64 	%rd22, %rd1, 2;
	add.s64 	%rd23, %rd21, %rd22;
	st.global.f32 	[%rd23], %f2;
$L__BB0_16:
	ret;

}


// ===== COMPILED SASS (sm_100) =====

	.target	sm_100

	.elftype	@"ET_EXEC"


//--------------------- .note.nv.tkinfo           --------------------------
	.section	.note.nv.tkinfo,"",@"SHT_NOTE"
	.sectionflags	@"SHF_NOTE_NV_TKINFO"
	.tkinfo
        /*0018*/ 	.word	0x00000002
        /*0030*/ 	.string	""
        /*0030*/ 	.string	"ptxas"
        /*0030*/ 	.string	"Cuda compilation tools, release 13.0, V13.0.88"
        /*0030*/ 	.string	"Build cuda_13.0.r13.0/compiler.36424714_0"
        /*0030*/ 	.string	"-arch sm_100 -m 64 "



//--------------------- .note.nv.cuinfo           --------------------------
	.section	.note.nv.cuinfo,"",@"SHT_NOTE"
	.sectionflags	@"SHF_NOTE_NV_CUINFO"
        /*0018*/ 	.short	0x0002
        /*001a*/ 	.short	0x0064
        /*001c*/ 	.short	0x0082
	.zero		2


//--------------------- .nv.info                  --------------------------
	.section	.nv.info,"",@"SHT_CUDA_INFO"
	.align	4


	//----- nvinfo : EIATTR_REGCOUNT
	.align		4
        /*0000*/ 	.byte	0x04, 0x2f
        /*0002*/ 	.short	(.L_1 - .L_0)
	.align		4
.L_0:
        /*0004*/ 	.word	index@(_Z18prod_reduce_kernelPKfPfmmm)
        /*0008*/ 	.word	0x00000012


	//----- nvinfo : EIATTR_FRAME_SIZE
	.align		4
.L_1:
        /*000c*/ 	.byte	0x04, 0x11
        /*000e*/ 	.short	(.L_3 - .L_2)
	.align		4
.L_2:
        /*0010*/ 	.word	index@($__internal_0_$__cuda_sm20_div_u64)
        /*0014*/ 	.word	0x00000000


	//----- nvinfo : EIATTR_FRAME_SIZE
	.align		4
.L_3:
        /*0018*/ 	.byte	0x04, 0x11
        /*001a*/ 	.short	(.L_5 - .L_4)
	.align		4
.L_4:
        /*001c*/ 	.word	index@(_Z18prod_reduce_kernelPKfPfmmm)
        /*0020*/ 	.word	0x00000000


	//----- nvinfo : EIATTR_MIN_STACK_SIZE
	.align		4
.L_5:
        /*0024*/ 	.byte	0x04, 0x12
        /*0026*/ 	.short	(.L_7 - .L_6)
	.align		4
.L_6:
        /*0028*/ 	.word	index@(_Z18prod_reduce_kernelPKfPfmmm)
        /*002c*/ 	.word	0x00000000
.L_7:


//--------------------- .nv.compat                --------------------------
	.section	.nv.compat,"",@"SHT_CUDA_COMPAT_INFO"
	.align	4
        /*0000*/ 	.byte	0x02, 0x09, 0x00, 0x00, 0x02, 0x02, 0x01, 0x00, 0x02, 0x05, 0x05, 0x00, 0x03, 0x07, 0x01, 0x01
        /*0010*/ 	.byte	0x02, 0x03, 0x00, 0x00, 0x02, 0x06, 0x01, 0x00, 0x04, 0x0b, 0x08, 0x00, 0x01, 0x00, 0x00, 0x00
        /*0020*/ 	.byte	0x00, 0x00, 0x00, 0x00


//--------------------- .nv.info._Z18prod_reduce_kernelPKfPfmmm --------------------------
	.section	.nv.info._Z18prod_reduce_kernelPKfPfmmm,"",@"SHT_CUDA_INFO"
	.sectionflags	@""
	.align	4


	//----- nvinfo : EIATTR_CUDA_API_VERSION
	.align		4
        /*0000*/ 	.byte	0x04, 0x37
        /*0002*/ 	.short	(.L_9 - .L_8)
.L_8:
        /*0004*/ 	.word	0x00000082


	//----- nvinfo : EIATTR_KPARAM_INFO
	.align		4
.L_9:
        /*0008*/ 	.byte	0x04, 0x17
        /*000a*/ 	.short	(.L_11 - .L_10)
.L_10:
        /*000c*/ 	.word	0x00000000
        /*0010*/ 	.short	0x0004
        /*0012*/ 	.short	0x0020
        /*0014*/ 	.byte	0x00, 0xf0, 0x21, 0x00


	//----- nvinfo : EIATTR_KPARAM_INFO
	.align		4
.L_11:
        /*0018*/ 	.byte	0x04, 0x17
        /*001a*/ 	.short	(.L_13 - .L_12)
.L_12:
        /*001c*/ 	.word	0x00000000
        /*0020*/ 	.short	0x0003
        /*0022*/ 	.short	0x0018
        /*0024*/ 	.byte	0x00, 0xf0, 0x21, 0x00


	//----- nvinfo : EIATTR_KPARAM_INFO
	.align		4
.L_13:
        /*0028*/ 	.byte	0x04, 0x17
        /*002a*/ 	.short	(.L_15 - .L_14)
.L_14:
        /*002c*/ 	.word	0x00000000
        /*0030*/ 	.short	0x0002
        /*0032*/ 	.short	0x0010
        /*0034*/ 	.byte	0x00, 0xf0, 0x21, 0x00


	//----- nvinfo : EIATTR_KPARAM_INFO
	.align		4
.L_15:
        /*0038*/ 	.byte	0x04, 0x17
        /*003a*/ 	.short	(.L_17 - .L_16)
.L_16:
        /*003c*/ 	.word	0x00000000
        /*0040*/ 	.short	0x0001
        /*0042*/ 	.short	0x0008
        /*0044*/ 	.byte	0x00, 0xf5, 0x21, 0x00


	//----- nvinfo : EIATTR_KPARAM_INFO
	.align		4
.L_17:
        /*0048*/ 	.byte	0x04, 0x17
        /*004a*/ 	.short	(.L_19 - .L_18)
.L_18:
        /*004c*/ 	.word	0x00000000
        /*0050*/ 	.short	0x0000
        /*0052*/ 	.short	0x0000
        /*0054*/ 	.byte	0x00, 0xf5, 0x21, 0x00


	//----- nvinfo : EIATTR_SPARSE_MMA_MASK
	.align		4
.L_19:
        /*0058*/ 	.byte	0x03, 0x50
        /*005a*/ 	.short	0x0000


	//----- nvinfo : EIATTR_MAXREG_COUNT
	.align		4
        /*005c*/ 	.byte	0x03, 0x1b
        /*005e*/ 	.short	0x00ff


	//----- nvinfo : EIATTR_NUM_BARRIERS
	.align		4
        /*0060*/ 	.byte	0x02, 0x4c
        /*0062*/ 	.byte	0x01
	.zero		1


	//----- nvinfo : EIATTR_MERCURY_ISA_VERSION
	.align		4
        /*0064*/ 	.byte	0x03, 0x5f
        /*0066*/ 	.short	0x0101


	//----- nvinfo : EIATTR_COOP_GROUP_MASK_REGIDS
	.align		4
        /*0068*/ 	.byte	0x04, 0x29
        /*006a*/ 	.short	(.L_21 - .L_20)


	//   ....[0]....
.L_20:
        /*006c*/ 	.word	0xffffffff


	//   ....[1]....
        /*0070*/ 	.word	0xffffffff


	//   ....[2]....
        /*0074*/ 	.word	0xffffffff


	//   ....[3]....
        /*0078*/ 	.word	0xffffffff


	//   ....[4]....
        /*007c*/ 	.word	0xffffffff


	//   ....[5]....
        /*0080*/ 	.word	0xffffffff


	//   ....[6]....
        /*0084*/ 	.word	0xffffffff


	//   ....[7]....
        /*0088*/ 	.word	0xffffffff


	//   ....[8]....
        /*008c*/ 	.word	0xffffffff


	//   ....[9]....
        /*0090*/ 	.word	0xffffffff


	//   ....[10]....
        /*0094*/ 	.word	0xffffffff


	//   ....[11]....
        /*0098*/ 	.word	0xffffffff


	//----- nvinfo : EIATTR_COOP_GROUP_INSTR_OFFSETS
	.align		4
.L_21:
        /*009c*/ 	.byte	0x04, 0x28
        /*009e*/ 	.short	(.L_23 - .L_22)


	//   ....[0]....
.L_22:
        /*00a0*/ 	.word	0x00000450


	//   ....[1]....
        /*00a4*/ 	.word	0x00000480


	//   ....[2]....
        /*00a8*/ 	.word	0x000004b0


	//   ....[3]....
        /*00ac*/ 	.word	0x000004c0


	//   ....[4]....
        /*00b0*/ 	.word	0x00000500


	//   ....[5]....
        /*00b4*/ 	.word	0x00000520


	//   ....[6]....
        /*00b8*/ 	.word	0x00000540


	//   ....[7]....
        /*00bc*/ 	.word	0x00000550


	//   ....[8]....
        /*00c0*/ 	.word	0x00000570


	//   ....[9]....
        /*00c4*/ 	.word	0x00000580


	//   ....[10]....
        /*00c8*/ 	.word	0x000006d0


	//   ....[11]....
        /*00cc*/ 	.word	0x00000700


	//----- nvinfo : EIATTR_VRC_CTA_INIT_COUNT
	.align		4
.L_23:
        /*00d0*/ 	.byte	0x02, 0x4a
	.zero		1
	.zero		1


	//----- nvinfo : EIATTR_EXIT_INSTR_OFFSETS
	.align		4
        /*00d4*/ 	.byte	0x04, 0x1c
        /*00d6*/ 	.short	(.L_25 - .L_24)


	//   ....[0]....
.L_24:
        /*00d8*/ 	.word	0x000005c0


	//   ....[1]....
        /*00dc*/ 	.word	0x00000740


	//   ....[2]....
        /*00e0*/ 	.word	0x000007c0


	//----- nvinfo : EIATTR_CRS_STACK_SIZE
	.align		4
.L_25:
        /*00e4*/ 	.byte	0x04, 0x1e
        /*00e6*/ 	.short	(.L_27 - .L_26)
.L_26:
        /*00e8*/ 	.word	0x00000000


	//----- nvinfo : EIATTR_CBANK_PARAM_SIZE
	.align		4
.L_27:
        /*00ec*/ 	.byte	0x03, 0x19
        /*00ee*/ 	.short	0x0028


	//----- nvinfo : EIATTR_PARAM_CBANK
	.align		4
        /*00f0*/ 	.byte	0x04, 0x0a
        /*00f2*/ 	.short	(.L_29 - .L_28)
	.align		4
.L_28:
        /*00f4*/ 	.word	index@(.nv.constant0._Z18prod_reduce_kernelPKfPfmmm)
        /*00f8*/ 	.short	0x0380
        /*00fa*/ 	.short	0x0028


	//----- nvinfo : EIATTR_SW_WAR
	.align		4
.L_29:
        /*00fc*/ 	.byte	0x04, 0x36
        /*00fe*/ 	.short	(.L_31 - .L_30)
.L_30:
        /*0100*/ 	.word	0x00000008
.L_31:


//--------------------- .nv.callgraph             --------------------------
	.section	.nv.callgraph,"",@"SHT_CUDA_CALLGRAPH"
	.align	4
	.sectionentsize	8
	.align		4
        /*0000*/ 	.word	0x00000000
	.align		4
        /*0004*/ 	.word	0xffffffff
	.align		4
        /*0008*/ 	.word	0x00000000
	.align		4
        /*000c*/ 	.word	0xfffffffe
	.align		4
        /*0010*/ 	.word	0x00000000
	.align		4
        /*0014*/ 	.word	0xfffffffd
	.align		4
        /*0018*/ 	.word	0x00000000
	.align		4
        /*001c*/ 	.word	0xfffffffc


//--------------------- .text._Z18prod_reduce_kernelPKfPfmmm --------------------------
	.section	.text._Z18prod_reduce_kernelPKfPfmmm,"ax",@progbits
	.align	128
        .global         _Z18prod_reduce_kernelPKfPfmmm
        .type           _Z18prod_reduce_kernelPKfPfmmm,@function
        .size           _Z18prod_reduce_kernelPKfPfmmm,(.L_x_8 - _Z18prod_reduce_kernelPKfPfmmm)
        .other          _Z18prod_reduce_kernelPKfPfmmm,@"STO_CUDA_ENTRY STV_DEFAULT"
_Z18prod_reduce_kernelPKfPfmmm:
.text._Z18prod_reduce_kernelPKfPfmmm:
[----:B------:R-:W-:Y:S01]  /*0000*/  LDC R1, c[0x0][0x37c] ;  /* 0x0000df00ff017b82 */ /* 0x000fe20000000800 */
[----:B------:R-:W0:Y:S07]  /*0010*/  LDCU UR4, c[0x0][0x3a4] ;  /* 0x00007480ff0477ac */ /* 0x000e2e0008000800 */
[----:B------:R-:W1:Y:S01]  /*0020*/  S2UR UR6, SR_CTAID.X ;  /* 0x00000000000679c3 */ /* 0x000e620000002500 */
[----:B0-----:R-:W-:-:S09]  /*0030*/  UISETP.NE.U32.AND UP0, UPT, UR4, URZ, UPT ;  /* 0x000000ff0400728c */ /* 0x001fd2000bf05070 */
[----:B------:R-:W-:Y:S05]  /*0040*/  BRA.U UP0, `(.L_x_0) ;  /* 0x0000000100547547 */ /* 0x000fea000b800000 */
[----:B------:R-:W0:Y:S01]  /*0050*/  LDC R4, c[0x0][0x3a0] ;  /* 0x0000e800ff047b82 */ /* 0x000e220000000800 */
[----:B------:R-:W-:Y:S01]  /*0060*/  IMAD.MOV.U32 R7, RZ, RZ, RZ ;  /* 0x000000ffff077224 */ /* 0x000fe200078e00ff */
[----:B0-----:R-:W0:Y:S01]  /*0070*/  I2F.U32.RP R0, R4 ;  /* 0x0000000400007306 */ /* 0x001e220000209000 */
[----:B------:R-:W-:-:S07]  /*0080*/  ISETP.NE.U32.AND P2, PT, R4, RZ, PT ;  /* 0x000000ff0400720c */ /* 0x000fce0003f45070 */
[----:B0-----:R-:W0:Y:S02]  /*0090*/  MUFU.RCP R0, R0 ;  /* 0x0000000000007308 */ /* 0x001e240000001000 */
[----:B0-----:R-:W-:-:S06]  /*00a0*/  VIADD R2, R0, 0xffffffe ;  /* 0x0ffffffe00027836 */ /* 0x001fcc0000000000 */
[----:B------:R0:W2:Y:S02]  /*00b0*/  F2I.FTZ.U32.TRUNC.NTZ R3, R2 ;  /* 0x0000000200037305 */ /* 0x0000a4000021f000 */
[----:B0-----:R-:W-:Y:S02]  /*00c0*/  IMAD.MOV.U32 R2, RZ, RZ, RZ ;  /* 0x000000ffff027224 */ /* 0x001fe400078e00ff */
[----:B--2---:R-:W-:-:S04]  /*00d0*/  IMAD.MOV R5, RZ, RZ, -R3 ;  /* 0x000000ffff057224 */ /* 0x004fc800078e0a03 */
[----:B------:R-:W-:-:S04]  /*00e0*/  IMAD R5, R5, R4, RZ ;  /* 0x0000000405057224 */ /* 0x000fc800078e02ff */
[----:B------:R-:W-:-:S06]  /*00f0*/  IMAD.HI.U32 R3, R3, R5, R2 ;  /* 0x0000000503037227 */ /* 0x000fcc00078e0002 */
[----:B-1----:R-:W-:-:S05]  /*0100*/  IMAD.HI.U32 R6, R3, UR6, RZ ;  /* 0x0000000603067c27 */ /* 0x002fca000f8e00ff */
[----:B------:R-:W-:-:S05]  /*0110*/  IADD3 R3, PT, PT, -R6, RZ, RZ ;  /* 0x000000ff06037210 */ /* 0x000fca0007ffe1ff */
[----:B------:R-:W-:-:S05]  /*0120*/  IMAD R3, R4, R3, UR6 ;  /* 0x0000000604037e24 */ /* 0x000fca000f8e0203 */
[----:B------:R-:W-:-:S13]  /*0130*/  ISETP.GE.U32.AND P0, PT, R3, R4, PT ;  /* 0x000000040300720c */ /* 0x000fda0003f06070 */
[----:B------:R-:W-:Y:S02]  /*0140*/  @P0 IMAD.IADD R3, R3, 0x1, -R4 ;  /* 0x0000000103030824 */ /* 0x000fe400078e0a04 */
[----:B------:R-:W-:-:S03]  /*0150*/  @P0 VIADD R6, R6, 0x1 ;  /* 0x0000000106060836 */ /* 0x000fc60000000000 */
[----:B------:R-:W-:-:S13]  /*0160*/  ISETP.GE.U32.AND P1, PT, R3, R4, PT ;  /* 0x000000040300720c */ /* 0x000fda0003f26070 */
[----:B------:R-:W-:Y:S02]  /*0170*/  @P1 IADD3 R6, PT, PT, R6, 0x1, RZ ;  /* 0x0000000106061810 */ /* 0x000fe40007ffe0ff */
[----:B------:R-:W-:Y:S01]  /*0180*/  @!P2 LOP3.LUT R6, RZ, R4, RZ, 0x33, !PT ;  /* 0x00000004ff06a212 */ /* 0x000fe200078e33ff */
[----:B------:R-:W-:Y:S06]  /*0190*/  BRA `(.L_x_1) ;  /* 0x0000000000087947 */ /* 0x000fec0003800000 */
.L_x_0:
[----:B------:R-:W-:-:S07]  /*01a0*/  MOV R0, 0x1c0 ;  /* 0x000001c000007802 */ /* 0x000fce0000000f00 */
[----:B-1----:R-:W-:Y:S05]  /*01b0*/  CALL.REL.NOINC `($__internal_0_$__cuda_sm20_div_u64) ;  /* 0x0000000400847944 */ /* 0x002fea0003c00000 */
.L_x_1:
[----:B------:R-:W0:Y:S01]  /*01c0*/  S2R R0, SR_TID.X ;  /* 0x0000000000007919 */ /* 0x000e220000002100 */
[----:B------:R-:W0:Y:S01]  /*01d0*/  LDCU.64 UR10, c[0x0][0x398] ;  /* 0x00007300ff0a77ac */ /* 0x000e220008000a00 */
[----:B------:R-:W-:Y:S01]  /*01e0*/  BSSY.RECONVERGENT B0, `(.L_x_2) ;  /* 0x0000026000007945 */ /* 0x000fe20003800200 */
[----:B------:R-:W-:Y:S02]  /*01f0*/  HFMA2 R3, -RZ, RZ, 1.984375, 0 ;  /* 0x3ff00000ff037431 */ /* 0x000fe400000001ff */
[----:B------:R-:W-:Y:S01]  /*0200*/  IMAD.MOV.U32 R2, RZ, RZ, 0x0 ;  /* 0x00000000ff027424 */ /* 0x000fe200078e00ff */
[----:B------:R-:W1:Y:S01]  /*0210*/  LDCU.64 UR8, c[0x0][0x358] ;  /* 0x00006b00ff0877ac */ /* 0x000e620008000a00 */
[----:B------:R-:W2:Y:S01]  /*0220*/  LDCU.64 UR12, c[0x0][0x380] ;  /* 0x00007000ff0c77ac */ /* 0x000ea20008000a00 */
[----:B0-----:R-:W-:-:S04]  /*0230*/  ISETP.GE.U32.AND P0, PT, R0, UR10, PT ;  /* 0x0000000a00007c0c */ /* 0x001fc8000bf06070 */
[----:B------:R-:W-:-:S13]  /*0240*/  ISETP.GE.U32.AND.EX P0, PT, RZ, UR11, PT, P0 ;  /* 0x0000000bff007c0c */ /* 0x000fda000bf06100 */
[----:B-12---:R-:W-:Y:S05]  /*0250*/  @P0 BRA `(.L_x_3) ;  /* 0x0000000000780947 */ /* 0x006fea0003800000 */
[----:B------:R-:W0:Y:S01]  /*0260*/  LDC R12, c[0x0][0x360] ;  /* 0x0000d800ff0c7b82 */ /* 0x000e220000000800 */
[----:B------:R-:W-:Y:S01]  /*0270*/  UIADD3 UR4, UP0, UPT, UR10, -0x1, URZ ;  /* 0xffffffff0a047890 */ /* 0x000fe2000ff1e0ff */
[----:B------:R-:W-:Y:S01]  /*0280*/  IMAD.MOV.U32 R13, RZ, RZ, R0 ;  /* 0x000000ffff0d7224 */ /* 0x000fe200078e0000 */
[----:B------:R-:W-:Y:S01]  /*0290*/  MOV R2, 0x0 ;  /* 0x0000000000027802 */ /* 0x000fe20000000f00 */
[----:B------:R-:W-:Y:S01]  /*02a0*/  IMAD.MOV.U32 R14, RZ, RZ, RZ ;  /* 0x000000ffff0e7224 */ /* 0x000fe200078e00ff */
[----:B------:R-:W-:Y:S02]  /*02b0*/  UIADD3.X UR5, UPT, UPT, UR11, -0x1, URZ, UP0, !UPT ;  /* 0xffffffff0b057890 */ /* 0x000fe400087fe4ff */
[----:B------:R-:W-:Y:S01]  /*02c0*/  IMAD R3, R7, UR4, RZ ;  /* 0x0000000407037c24 */ /* 0x000fe2000f8e02ff */
[----:B------:R-:W1:Y:S03]  /*02d0*/  LDC.64 R4, c[0x0][0x3a0] ;  /* 0x0000e800ff047b82 */ /* 0x000e660000000a00 */
[----:B------:R-:W-:-:S02]  /*02e0*/  IMAD R9, R6, UR5, R3 ;  /* 0x0000000506097c24 */ /* 0x000fc4000f8e0203 */
[----:B------:R-:W-:-:S04]  /*02f0*/  IMAD.WIDE.U32 R6, R6, UR4, RZ ;  /* 0x0000000406067c25 */ /* 0x000fc8000f8e00ff */
[----:B------:R-:W-:Y:S02]  /*0300*/  IMAD.MOV.U32 R3, RZ, RZ, 0x3ff00000 ;  /* 0x3ff00000ff037424 */ /* 0x000fe400078e00ff */
[----:B------:R-:W-:-:S07]  /*0310*/  IMAD.IADD R15, R7, 0x1, R9 ;  /* 0x00000001070f7824 */ /* 0x000fce00078e0209 */
.L_x_4:
[----:B------:R-:W-:Y:S01]  /*0320*/  IADD3 R10, P0, PT, R13, R6, RZ ;  /* 0x000000060d0a7210 */ /* 0x000fe20007f1e0ff */
[----:B------:R-:W-:Y:S01]  /*0330*/  UMOV UR4, UR6 ;  /* 0x0000000600047c82 */ /* 0x000fe20008000000 */
[----:B------:R-:W-:Y:S02]  /*0340*/  UMOV UR5, URZ ;  /* 0x000000ff00057c82 */ /* 0x000fe40008000000 */
[----:B------:R-:W-:-:S05]  /*0350*/  IADD3.X R9, PT, PT, R14, R15, RZ, P0, !PT ;  /* 0x0000000f0e097210 */ /* 0x000fca00007fe4ff */
[-C--:B-1----:R-:W-:Y:S02]  /*0360*/  IMAD R11, R9, R4.reuse, RZ ;  /* 0x00000004090b7224 */ /* 0x082fe400078e02ff */
[----:B------:R-:W-:-:S04]  /*0370*/  IMAD.WIDE.U32 R8, R10, R4, UR4 ;  /* 0x000000040a087e25 */ /* 0x000fc8000f8e0004 */
[----:B------:R-:W-:Y:S01]  /*0380*/  IMAD R11, R10, R5, R11 ;  /* 0x000000050a0b7224 */ /* 0x000fe200078e020b */
[----:B------:R-:W-:-:S03]  /*0390*/  LEA R10, P0, R8, UR12, 0x2 ;  /* 0x0000000c080a7c11 */ /* 0x000fc6000f8010ff */
[----:B------:R-:W-:-:S05]  /*03a0*/  IMAD.IADD R9, R9, 0x1, R11 ;  /* 0x0000000109097824 */ /* 0x000fca00078e020b */
[----:B------:R-:W-:-:S05]  /*03b0*/  LEA.HI.X R11, R8, UR13, R9, 0x2, P0 ;  /* 0x0000000d080b7c11 */ /* 0x000fca00080f1409 */
[----:B------:R-:W2:Y:S01]  /*03c0*/  LDG.E.CONSTANT R8, desc[UR8][R10.64] ;  /* 0x000000080a087981 */ /* 0x000ea2000c1e9900 */
[----:B0-----:R-:W-:-:S04]  /*03d0*/  IADD3 R13, P1, PT, R12, R13, RZ ;  /* 0x0000000d0c0d7210 */ /* 0x001fc80007f3e0ff */
[----:B------:R-:W-:Y:S01]  /*03e0*/  ISETP.GE.U32.AND P0, PT, R13, UR10, PT ;  /* 0x0000000a0d007c0c */ /* 0x000fe2000bf06070 */
[----:B------:R-:W-:-:S05]  /*03f0*/  IMAD.X R14, RZ, RZ, R14, P1 ;  /* 0x000000ffff0e7224 */ /* 0x000fca00008e060e */
[----:B------:R-:W-:Y:S01]  /*0400*/  ISETP.GE.U32.AND.EX P0, PT, R14, UR11, PT, P0 ;  /* 0x0000000b0e007c0c */ /* 0x000fe2000bf06100 */
[----:B--2---:R-:W0:Y:S02]  /*0410*/  F2F.F64.F32 R8, R8 ;  /* 0x0000000800087310 */ /* 0x004e240000201800 */
[----:B0-----:R-:W-:-:S10]  /*0420*/  DMUL R2, R8, R2 ;  /* 0x0000000208027228 */ /* 0x001fd40000000000 */
[----:B------:R-:W-:Y:S05]  /*0430*/  @!P0 BRA `(.L_x_4) ;  /* 0xfffffffc00b88947 */ /* 0x000fea000383ffff */
.L_x_3:
[----:B------:R-:W-:Y:S05]  /*0440*/  BSYNC.RECONVERGENT B0 ;  /* 0x0000000000007941 */ /* 0x000fea0003800200 */
.L_x_2:
[----:B------:R-:W-:Y:S01]  /*0450*/  SHFL.DOWN PT, R5, R3, 0x10, 0x1f ;  /* 0x0a001f0003057f89 */ /* 0x000fe200000e0000 */
[C---:B------:R-:W-:Y:S02]  /*0460*/  LOP3.LUT P0, R12, R0.reuse, 0x1f, RZ, 0xc0, !PT ;  /* 0x0000001f000c7812 */ /* 0x040fe4000780c0ff */
[----:B------:R-:W-:Y:S01]  /*0470*/  ISETP.GT.U32.AND P1, PT, R0, 0x1f, PT ;  /* 0x0000001f0000780c */ /* 0x000fe20003f24070 */
[----:B------:R-:W0:Y:S10]  /*0480*/  SHFL.DOWN PT, R4, R2, 0x10, 0x1f ;  /* 0x0a001f0002047f89 */ /* 0x000e3400000e0000 */
[----:B------:R-:W1:Y:S01]  /*0490*/  @!P0 S2R R13, SR_CgaCtaId ;  /* 0x00000000000d8919 */ /* 0x000e620000008800 */
[----:B0-----:R-:W-:-:S07]  /*04a0*/  DMUL R4, R4, R2 ;  /* 0x0000000204047228 */ /* 0x001fce0000000000 */
[----:B------:R-:W-:Y:S04]  /*04b0*/  SHFL.DOWN PT, R7, R5, 0x8, 0x1f ;  /* 0x09001f0005077f89 */ /* 0x000fe800000e0000 */
[----:B------:R-:W0:Y:S02]  /*04c0*/  SHFL.DOWN PT, R6, R4, 0x8, 0x1f ;  /* 0x09001f0004067f89 */ /* 0x000e2400000e0000 */
[----:B0-----:R-:W-:Y:S01]  /*04d0*/  DMUL R6, R4, R6 ;  /* 0x0000000604067228 */ /* 0x001fe20000000000 */
[----:B------:R-:W-:-:S04]  /*04e0*/  @!P0 MOV R4, 0x400 ;  /* 0x0000040000048802 */ /* 0x000fc80000000f00 */
[----:B-1----:R-:W-:Y:S02]  /*04f0*/  @!P0 LEA R5, R13, R4, 0x18 ;  /* 0x000000040d058211 */ /* 0x002fe400078ec0ff */
[----:B------:R-:W-:Y:S02]  /*0500*/  SHFL.DOWN PT, R9, R7, 0x4, 0x1f ;  /* 0x08801f0007097f89 */ /* 0x000fe400000e0000 */
[----:B------:R-:W-:Y:S02]  /*0510*/  @!P0 LEA.HI R5, R0, R5, RZ, 0x1e ;  /* 0x0000000500058211 */ /* 0x000fe400078ff0ff */
[----:B------:R-:W0:Y:S02]  /*0520*/  SHFL.DOWN PT, R8, R6, 0x4, 0x1f ;  /* 0x08801f0006087f89 */ /* 0x000e2400000e0000 */
[----:B0-----:R-:W-:-:S07]  /*0530*/  DMUL R8, R6, R8 ;  /* 0x0000000806087228 */ /* 0x001fce0000000000 */
[----:B------:R-:W-:Y:S04]  /*0540*/  SHFL.DOWN PT, R11, R9, 0x2, 0x1f ;  /* 0x08401f00090b7f89 */ /* 0x000fe800000e0000 */
[----:B------:R-:W0:Y:S02]  /*0550*/  SHFL.DOWN PT, R10, R8, 0x2, 0x1f ;  /* 0x08401f00080a7f89 */ /* 0x000e2400000e0000 */
[----:B0-----:R-:W-:-:S07]  /*0560*/  DMUL R10, R8, R10 ;  /* 0x0000000a080a7228 */ /* 0x001fce0000000000 */
[----:B------:R-:W-:Y:S04]  /*0570*/  SHFL.DOWN PT, R3, R11, 0x1, 0x1f ;  /* 0x08201f000b037f89 */ /* 0x000fe800000e0000 */
[----:B------:R-:W0:Y:S02]  /*0580*/  SHFL.DOWN PT, R2, R10, 0x1, 0x1f ;  /* 0x08201f000a027f89 */ /* 0x000e2400000e0000 */
[----:B0-----:R-:W-:-:S07]  /*0590*/  DMUL R2, R10, R2 ;  /* 0x000000020a027228 */ /* 0x001fce0000000000 */
[----:B------:R0:W-:Y:S01]  /*05a0*/  @!P0 STS.64 [R5], R2 ;  /* 0x0000000205008388 */ /* 0x0001e20000000a00 */
[----:B------:R-:W-:Y:S06]  /*05b0*/  BAR.SYNC.DEFER_BLOCKING 0x0 ;  /* 0x0000000000007b1d */ /* 0x000fec0000010000 */
[----:B------:R-:W-:Y:S05]  /*05c0*/  @P1 EXIT ;  /* 0x000000000000194d */ /* 0x000fea0003800000 */
[----:B------:R-:W1:Y:S01]  /*05d0*/  LDCU UR7, c[0x0][0x360] ;  /* 0x00006c00ff0777ac */ /* 0x000e620008000800 */
[----:B------:R-:W-:Y:S02]  /*05e0*/  ISETP.NE.AND P1, PT, R12, RZ, PT ;  /* 0x000000ff0c00720c */ /* 0x000fe40003f25270 */
[----:B0-----:R-:W-:Y:S01]  /*05f0*/  MOV R2, 0x0 ;  /* 0x0000000000027802 */ /* 0x001fe20000000f00 */
[----:B-1----:R-:W-:Y:S02]  /*0600*/  UIADD3 UR4, UPT, UPT, UR7, 0x1f, URZ ;  /* 0x0000001f07047890 */ /* 0x002fe4000fffe0ff */
[----:B------:R-:W-:Y:S02]  /*0610*/  UISETP.GE.U32.AND UP0, UPT, UR7, 0x21, UPT ;  /* 0x000000210700788c */ /* 0x000fe4000bf06070 */
[----:B------:R-:W-:-:S06]  /*0620*/  USHF.R.U32.HI UR5, URZ, 0x5, UR4 ;  /* 0x00000005ff057899 */ /* 0x000fcc0008011604 */
[----:B------:R-:W-:-:S13]  /*0630*/  ISETP.GE.U32.AND P0, PT, R12, UR5, PT ;  /* 0x000000050c007c0c */ /* 0x000fda000bf06070 */
[----:B------:R-:W0:Y:S01]  /*0640*/  @!P0 S2R R3, SR_CgaCtaId ;  /* 0x0000000000038919 */ /* 0x000e220000008800 */
[----:B------:R-:W-:-:S04]  /*0650*/  @!P0 MOV R0, 0x400 ;  /* 0x0000040000008802 */ /* 0x000fc80000000f00 */
[----:B0-----:R-:W-:Y:S01]  /*0660*/  @!P0 LEA R5, R3, R0, 0x18 ;  /* 0x0000000003058211 */ /* 0x001fe200078ec0ff */
[----:B------:R-:W-:-:S04]  /*0670*/  IMAD.MOV.U32 R3, RZ, RZ, 0x3ff00000 ;  /* 0x3ff00000ff037424 */ /* 0x000fc800078e00ff */
[----:B------:R-:W-:-:S05]  /*0680*/  @!P0 IMAD R12, R12, 0x8, R5 ;  /* 0x000000080c0c8824 */ /* 0x000fca00078e0205 */
[----:B------:R0:W1:Y:S01]  /*0690*/  @!P0 LDS.64 R2, [R12] ;  /* 0x000000000c028984 */ /* 0x0000620000000a00 */
[----:B------:R-:W-:Y:S05]  /*06a0*/  BRA.U !UP0, `(.L_x_5) ;  /* 0x0000000108247547 */ /* 0x000fea000b800000 */
[----:B------:R-:W-:-:S06]  /*06b0*/  USHF.R.U32.HI UR4, URZ, 0x6, UR4 ;  /* 0x00000006ff047899 */ /* 0x000fcc0008011604 */
[----:B------:R-:W-:-:S07]  /*06c0*/  MOV R7, UR4 ;  /* 0x0000000400077c02 */ /* 0x000fce0008000f00 */
.L_x_6:
[----:B-1----:R-:W-:Y:S01]  /*06d0*/  SHFL.DOWN PT, R5, R3, R7, 0x1f ;  /* 0x08001f0703057589 */ /* 0x002fe200000e0000 */
[----:B------:R-:W-:Y:S02]  /*06e0*/  ISETP.GT.U32.AND P0, PT, R7, 0x1, PT ;  /* 0x000000010700780c */ /* 0x000fe40003f04070 */
[----:B------:R-:W-:Y:S01]  /*06f0*/  SHF.R.U32.HI R0, RZ, 0x1, R7 ;  /* 0x00000001ff007819 */ /* 0x000fe20000011607 */
[----:B------:R1:W2:Y:S04]  /*0700*/  SHFL.DOWN PT, R4, R2, R7, 0x1f ;  /* 0x08001f0702047589 */ /* 0x0002a800000e0000 */
[----:B-1----:R-:W-:Y:S01]  /*0710*/  IMAD.MOV.U32 R7, RZ, RZ, R0 ;  /* 0x000000ffff077224 */ /* 0x002fe200078e0000 */
[----:B--2---:R-:W-:-:S05]  /*0720*/  DMUL R2, R4, R2 ;  /* 0x0000000204027228 */ /* 0x004fca0000000000 */
[----:B------:R-:W-:Y:S06]  /*0730*/  @P0 BRA `(.L_x_6) ;  /* 0xfffffffc00e40947 */ /* 0x000fec000383ffff */
.L_x_5:
[----:B------:R-:W-:Y:S05]  /*0740*/  @P1 EXIT ;  /* 0x000000000000194d */ /* 0x000fea0003800000 */
[----:B------:R-:W2:Y:S01]  /*0750*/  LDCU.64 UR4, c[0x0][0x388] ;  /* 0x00007100ff0477ac */ /* 0x000ea20008000a00 */
[----:B-1----:R-:W1:Y:S01]  /*0760*/  F2F.F32.F64 R3, R2 ;  /* 0x0000000200037310 */ /* 0x002e620000301000 */
[----:B--2---:R-:W-:-:S04]  /*0770*/  ULEA UR4, UP0, UR6, UR4, 0x2 ;  /* 0x0000000406047291 */ /* 0x004fc8000f8010ff */
[----:B------:R-:W-:Y:S02]  /*0780*/  ULEA.HI.X UR5, UR6, UR5, URZ, 0x2, UP0 ;  /* 0x0000000506057291 */ /* 0x000fe400080f14ff */
[----:B------:R-:W-:-:S04]  /*0790*/  IMAD.U32 R4, RZ, RZ, UR4 ;  /* 0x00000004ff047e24 */ /* 0x000fc8000f8e00ff */
[----:B------:R-:W-:-:S05]  /*07a0*/  MOV R5, UR5 ;  /* 0x0000000500057c02 */ /* 0x000fca0008000f00 */
[----:B-1----:R-:W-:Y:S01]  /*07b0*/  STG.E desc[UR8][R4.64], R3 ;  /* 0x0000000304007986 */ /* 0x002fe2000c101908 */
[----:B------:R-:W-:Y:S05]  /*07c0*/  EXIT ;  /* 0x000000000000794d */ /* 0x000fea0003800000 */
        .weak           $__internal_0_$__cuda_sm20_div_u64
        .type           $__internal_0_$__cuda_sm20_div_u64,@function
        .size           $__internal_0_$__cuda_sm20_div_u64,(.L_x_8 - $__internal_0_$__cuda_sm20_div_u64)
$__internal_0_$__cuda_sm20_div_u64:
[----:B------:R-:W0:Y:S01]  /*07d0*/  LDCU.64 UR4, c[0x0][0x3a0] ;  /* 0x00007400ff0477ac */ /* 0x000e220008000a00 */
[----:B------:R-:W1:Y:S01]  /*07e0*/  LDC.64 R2, c[0x0][0x3a0] ;  /* 0x0000e800ff027b82 */ /* 0x000e620000000a00 */
[----:B0-----:R-:W0:Y:S08]  /*07f0*/  I2F.U64.RP R8, UR4 ;  /* 0x0000000400087d12 */ /* 0x001e300008309000 */
[----:B0-----:R-:W0:Y:S02]  /*0800*/  MUFU.RCP R8, R8 ;  /* 0x0000000800087308 */ /* 0x001e240000001000 */
[----:B0-----:R-:W-:-:S06]  /*0810*/  VIADD R4, R8, 0x1ffffffe ;  /* 0x1ffffffe08047836 */ /* 0x001fcc0000000000 */
[----:B------:R-:W1:Y:S02]  /*0820*/  F2I.U64.TRUNC R4, R4 ;  /* 0x0000000400047311 */ /* 0x000e64000020d800 */
[----:B-1----:R-:W-:-:S04]  /*0830*/  IMAD.WIDE.U32 R6, R4, R2, RZ ;  /* 0x0000000204067225 */ /* 0x002fc800078e00ff */
[----:B------:R-:W-:Y:S01]  /*0840*/  IMAD R7, R4, R3, R7 ;  /* 0x0000000304077224 */ /* 0x000fe200078e0207 */
[----:B------:R-:W-:-:S03]  /*0850*/  IADD3 R9, P0, PT, RZ, -R6, RZ ;  /* 0x80000006ff097210 */ /* 0x000fc60007f1e0ff */
[----:B------:R-:W-:Y:S02]  /*0860*/  IMAD R7, R5, R2, R7 ;  /* 0x0000000205077224 */ /* 0x000fe400078e0207 */
[----:B------:R-:W-:-:S04]  /*0870*/  IMAD.HI.U32 R6, R4, R9, RZ ;  /* 0x0000000904067227 */ /* 0x000fc800078e00ff */
[----:B------:R-:W-:Y:S01]  /*0880*/  IMAD.X R11, RZ, RZ, ~R7, P0 ;  /* 0x000000ffff0b7224 */ /* 0x000fe200000e0e07 */
[----:B------:R-:W-:-:S03]  /*0890*/  MOV R7, R4 ;  /* 0x0000000400077202 */ /* 0x000fc60000000f00 */
[-C--:B------:R-:W-:Y:S02]  /*08a0*/  IMAD R13, R5, R11.reuse, RZ ;  /* 0x0000000b050d7224 */ /* 0x080fe400078e02ff */
[----:B------:R-:W-:-:S04]  /*08b0*/  IMAD.WIDE.U32 R6, P0, R4, R11, R6 ;  /* 0x0000000b04067225 */ /* 0x000fc80007800006 */
[----:B------:R-:W-:-:S04]  /*08c0*/  IMAD.HI.U32 R11, R5, R11, RZ ;  /* 0x0000000b050b7227 */ /* 0x000fc800078e00ff */
[----:B------:R-:W-:-:S05]  /*08d0*/  IMAD.HI.U32 R6, P1, R5, R9, R6 ;  /* 0x0000000905067227 */ /* 0x000fca0007820006 */
[----:B------:R-:W-:Y:S01]  /*08e0*/  IADD3 R7, P2, PT, R13, R6, RZ ;  /* 0x000000060d077210 */ /* 0x000fe20007f5e0ff */
[----:B------:R-:W-:-:S04]  /*08f0*/  IMAD.X R6, R11, 0x1, R5, P0 ;  /* 0x000000010b067824 */ /* 0x000fc800000e0605 */
[----:B------:R-:W-:Y:S01]  /*0900*/  IMAD.WIDE.U32 R4, R7, R2, RZ ;  /* 0x0000000207047225 */ /* 0x000fe200078e00ff */
[----:B------:R-:W-:-:S03]  /*0910*/  IADD3.X R9, PT, PT, RZ, RZ, R6, P2, P1 ;  /* 0x000000ffff097210 */ /* 0x000fc600017e2406 */
[----:B------:R-:W-:Y:S01]  /*0920*/  IMAD R5, R7, R3, R5 ;  /* 0x0000000307057224 */ /* 0x000fe200078e0205 */
[----:B------:R-:W-:-:S03]  /*0930*/  IADD3 R11, P0, PT, RZ, -R4, RZ ;  /* 0x80000004ff0b7210 */ /* 0x000fc60007f1e0ff */
[----:B------:R-:W-:Y:S02]  /*0940*/  IMAD R5, R9, R2, R5 ;  /* 0x0000000209057224 */ /* 0x000fe400078e0205 */
[----:B------:R-:W-:-:S04]  /*0950*/  IMAD.HI.U32 R6, R7, R11, RZ ;  /* 0x0000000b07067227 */ /* 0x000fc800078e00ff */
[----:B------:R-:W-:Y:S02]  /*0960*/  IMAD.X R4, RZ, RZ, ~R5, P0 ;  /* 0x000000ffff047224 */ /* 0x000fe400000e0e05 */
[----:B------:R-:W-:Y:S02]  /*0970*/  IMAD.MOV.U32 R5, RZ, RZ, RZ ;  /* 0x000000ffff057224 */ /* 0x000fe400078e00ff */
[----:B------:R-:W-:-:S04]  /*0980*/  IMAD.WIDE.U32 R6, P0, R7, R4, R6 ;  /* 0x0000000407067225 */ /* 0x000fc80007800006 */
[C---:B------:R-:W-:Y:S02]  /*0990*/  IMAD R8, R9.reuse, R4, RZ ;  /* 0x0000000409087224 */ /* 0x040fe400078e02ff */
[----:B------:R-:W-:-:S04]  /*09a0*/  IMAD.HI.U32 R7, P1, R9, R11, R6 ;  /* 0x0000000b09077227 */ /* 0x000fc80007820006 */
[----:B------:R-:W-:Y:S01]  /*09b0*/  IMAD.HI.U32 R6, R9, R4, RZ ;  /* 0x0000000409067227 */ /* 0x000fe200078e00ff */
[----:B------:R-:W-:-:S04]  /*09c0*/  IADD3 R7, P2, PT, R8, R7, RZ ;  /* 0x0000000708077210 */ /* 0x000fc80007f5e0ff */
[----:B------:R-:W-:Y:S01]  /*09d0*/  IADD3.X R9, PT, PT, R6, R9, RZ, P0, !PT ;  /* 0x0000000906097210 */ /* 0x000fe200007fe4ff */
[----:B------:R-:W-:-:S03]  /*09e0*/  IMAD.HI.U32 R4, R7, UR6, RZ ;  /* 0x0000000607047c27 */ /* 0x000fc6000f8e00ff */
[----:B------:R-:W-:Y:S01]  /*09f0*/  IADD3.X R9, PT, PT, RZ, RZ, R9, P2, P1 ;  /* 0x000000ffff097210 */ /* 0x000fe200017e2409 */
[----:B------:R-:W-:-:S04]  /*0a00*/  IMAD.WIDE.U32 R4, RZ, R7, R4 ;  /* 0x00000007ff047225 */ /* 0x000fc800078e0004 */
[----:B------:R-:W-:-:S04]  /*0a10*/  IMAD.HI.U32 R4, P0, R9, UR6, R4 ;  /* 0x0000000609047c27 */ /* 0x000fc8000f800004 */
[----:B------:R-:W-:Y:S01]  /*0a20*/  IMAD.X R6, RZ, RZ, RZ, P0 ;  /* 0x000000ffff067224 */ /* 0x000fe200000e06ff */
[----:B------:R-:W-:-:S04]  /*0a30*/  IADD3 R7, P1, PT, RZ, R4, RZ ;  /* 0x00000004ff077210 */ /* 0x000fc80007f3e0ff */
[----:B------:R-:W-:Y:S01]  /*0a40*/  IADD3.X R9, PT, PT, RZ, R6, RZ, P1, !PT ;  /* 0x00000006ff097210 */ /* 0x000fe20000ffe4ff */
[----:B------:R-:W-:-:S04]  /*0a50*/  IMAD.WIDE.U32 R4, R7, R2, RZ ;  /* 0x0000000207047225 */ /* 0x000fc800078e00ff */
[----:B------:R-:W-:Y:S01]  /*0a60*/  IMAD R5, R7, R3, R5 ;  /* 0x0000000307057224 */ /* 0x000fe200078e0205 */
[----:B------:R-:W-:-:S03]  /*0a70*/  IADD3 R13, P1, PT, -R4, UR6, RZ ;  /* 0x00000006040d7c10 */ /* 0x000fc6000ff3e1ff */
[-C--:B------:R-:W-:Y:S01]  /*0a80*/  IMAD R5, R9, R2.reuse, R5 ;  /* 0x0000000209057224 */ /* 0x080fe200078e0205 */
[CC--:B------:R-:W-:Y:S02]  /*0a90*/  ISETP.GE.U32.AND P0, PT, R13.reuse, R2.reuse, PT ;  /* 0x000000020d00720c */ /* 0x0c0fe40003f06070 */
[----:B------:R-:W-:Y:S01]  /*0aa0*/  IADD3 R11, P2, PT, R13, -R2, RZ ;  /* 0x800000020d0b7210 */ /* 0x000fe20007f5e0ff */
[----:B------:R-:W-:Y:S01]  /*0ab0*/  IMAD.X R10, RZ, RZ, ~R5, P1 ;  /* 0x000000ffff0a7224 */ /* 0x000fe200008e0e05 */
[----:B------:R-:W-:-:S03]  /*0ac0*/  IADD3 R4, P1, PT, R7, 0x1, RZ ;  /* 0x0000000107047810 */ /* 0x000fc60007f3e0ff */
[C---:B------:R-:W-:Y:S01]  /*0ad0*/  IMAD.X R8, R10.reuse, 0x1, ~R3, P2 ;  /* 0x000000010a087824 */ /* 0x040fe200010e0e03 */
[----:B------:R-:W-:Y:S02]  /*0ae0*/  ISETP.GE.U32.AND.EX P0, PT, R10, R3, PT, P0 ;  /* 0x000000030a00720c */ /* 0x000fe40003f06100 */
[----:B------:R-:W-:Y:S02]  /*0af0*/  IADD3.X R6, PT, PT, RZ, R9, RZ, P1, !PT ;  /* 0x00000009ff067210 */ /* 0x000fe40000ffe4ff */
[----:B------:R-:W-:Y:S02]  /*0b00*/  SEL R5, R4, R7, P0 ;  /* 0x0000000704057207 */ /* 0x000fe40000000000 */
[----:B------:R-:W-:Y:S02]  /*0b10*/  SEL R11, R11, R13, P0 ;  /* 0x0000000d0b0b7207 */ /* 0x000fe40000000000 */
[----:B------:R-:W-:Y:S02]  /*0b20*/  SEL R4, R6, R9, P0 ;  /* 0x0000000906047207 */ /* 0x000fe40000000000 */
[----:B------:R-:W-:-:S02]  /*0b30*/  SEL R8, R8, R10, P0 ;  /* 0x0000000a08087207 */ /* 0x000fc40000000000 */
[----:B------:R-:W-:Y:S02]  /*0b40*/  IADD3 R6, P2, PT, R5, 0x1, RZ ;  /* 0x0000000105067810 */ /* 0x000fe40007f5e0ff */
[----:B------:R-:W-:Y:S02]  /*0b50*/  ISETP.GE.U32.AND P0, PT, R11, R2, PT ;  /* 0x000000020b00720c */ /* 0x000fe40003f06070 */
[----:B------:R-:W-:Y:S01]  /*0b60*/  ISETP.NE.U32.AND P1, PT, R2, RZ, PT ;  /* 0x000000ff0200720c */ /* 0x000fe20003f25070 */
[----:B------:R-:W-:Y:S01]  /*0b70*/  IMAD.X R7, RZ, RZ, R4, P2 ;  /* 0x000000ffff077224 */ /* 0x000fe200010e0604 */
[----:B------:R-:W-:Y:S01]  /*0b80*/  ISETP.GE.U32.AND.EX P0, PT, R8, R3, PT, P0 ;  /* 0x000000030800720c */ /* 0x000fe20003f06100 */
[----:B------:R-:W-:Y:S01]  /*0b90*/  IMAD.MOV.U32 R2, RZ, RZ, R0 ;  /* 0x000000ffff027224 */ /* 0x000fe200078e0000 */
[----:B------:R-:W-:Y:S01]  /*0ba0*/  ISETP.NE.AND.EX P1, PT, R3, RZ, PT, P1 ;  /* 0x000000ff0300720c */ /* 0x000fe20003f25310 */
[----:B------:R-:W-:Y:S01]  /*0bb0*/  HFMA2 R3, -RZ, RZ, 0, 0 ;  /* 0x00000000ff037431 */ /* 0x000fe200000001ff */
[----:B------:R-:W-:-:S02]  /*0bc0*/  SEL R6, R6, R5, P0 ;  /* 0x0000000506067207 */ /* 0x000fc40000000000 */
[----:B------:R-:W-:Y:S02]  /*0bd0*/  SEL R7, R7, R4, P0 ;  /* 0x0000000407077207 */ /* 0x000fe40000000000 */
[----:B------:R-:W-:Y:S02]  /*0be0*/  SEL R6, R6, 0xffffffff, P1 ;  /* 0xffffffff06067807 */ /* 0x000fe40000800000 */
[----:B------:R-:W-:Y:S01]  /*0bf0*/  SEL R7, R7, 0xffffffff, P1 ;  /* 0xffffffff07077807 */ /* 0x000fe20000800000 */
[----:B------:R-:W-:Y:S06]  /*0c00*/  RET.REL.NODEC R2 `(_Z18prod_reduce_kernelPKfPfmmm) ;  /* 0xfffffff002fc7950 */ /* 0x000fec0003c3ffff */
.L_x_7:
[----:B------:R-:W-:-:S00]  /*0c10*/  BRA `(.L_x_7) ;  /* 0xfffffffc00fc7947 */ /* 0x000fc0000383ffff */
[----:B------:R-:W-:-:S00]  /*0c20*/  NOP ;  /* 0x0000000000007918 */ /* 0x000fc00000000000 */
        /* <DEDUP_REMOVED lines=13> */
.L_x_8:


//--------------------- .nv.shared._Z18prod_reduce_kernelPKfPfmmm --------------------------
	.section	.nv.shared._Z18prod_reduce_kernelPKfPfmmm,"aw",@nobits
	.sectionflags	@""
	.align	8
.nv.shared._Z18prod_reduce_kernelPKfPfmmm:
	.zero		1280


//--------------------- .nv.shared.reserved.0     --------------------------
	.section	.nv.shared.reserved.0,"aw",@nobits
	.weak		__nv_reservedSMEM_offset_0_alias
	.size		__nv_reservedSMEM_offset_0_alias, 0, 64
	.other		__nv_reservedSMEM_offset_0_alias,@"STO_CUDA_RESERVED_SHARED STV_DEFAULT"
__nv_reservedSMEM_offset_0_alias:
	.zero		0
	.zero		64


//--------------------- .nv.constant0._Z18prod_reduce_kernelPKfPfmmm --------------------------
	.section	.nv.constant0._Z18prod_reduce_kernelPKfPfmmm,"a",@progbits
	.sectionflags	@""
	.align	4
.nv.constant0._Z18prod_reduce_kernelPKfPfmmm:
	.zero		936


//--------------------- SYMBOLS --------------------------

	.type		.nv.reservedSmem.offset0,@object
	.size		.nv.reservedSmem.offset0,0x4
	.type		.nv.reservedSmem.cap,@object
	.size		.nv.reservedSmem.cap,0x4
